//
// Generated by NVIDIA NVVM Compiler
//
// Compiler Build ID: CL-36424714
// Cuda compilation tools, release 13.0, V13.0.88
// Based on NVVM 20.0.0
//

.version 9.0
.target sm_100
.address_size 64

	// .globl	_Z6getTidPiS_

.visible .entry _Z6getTidPiS_(
	.param .u64 .ptr .align 1 _Z6getTidPiS__param_0,
	.param .u64 .ptr .align 1 _Z6getTidPiS__param_1
)
{
	.reg .b32 	%r<5>;
	.reg .b64 	%rd<5>;

	ld.param.u64 	%rd1, [_Z6getTidPiS__param_0];
	cvta.to.global.u64 	%rd2, %rd1;
	mov.u32 	%r1, %ntid.x;
	mov.u32 	%r2, %ctaid.x;
	mov.u32 	%r3, %tid.x;
	mad.lo.s32 	%r4, %r1, %r2, %r3;
	mul.wide.s32 	%rd3, %r4, 4;
	add.s64 	%rd4, %rd2, %rd3;
	st.global.u32 	[%rd4], %r4;
	ret;

}
	// .globl	_Z9getMaxTidPi
.visible .entry _Z9getMaxTidPi(
	.param .u64 .ptr .align 1 _Z9getMaxTidPi_param_0
)
{


	ret;

}


// ===== COMPILED SASS (sm_100) =====

	.target	sm_100

	.elftype	@"ET_EXEC"


//--------------------- .note.nv.tkinfo           --------------------------
	.section	.note.nv.tkinfo,"",@"SHT_NOTE"
	.sectionflags	@"SHF_NOTE_NV_TKINFO"
	.tkinfo
        /*0018*/ 	.word	0x00000002
        /*0030*/ 	.string	""
        /*0030*/ 	.string	"ptxas"
        /*0030*/ 	.string	"Cuda compilation tools, release 13.0, V13.0.88"
        /*0030*/ 	.string	"Build cuda_13.0.r13.0/compiler.36424714_0"
        /*0030*/ 	.string	"-arch sm_100 -m 64 "



//--------------------- .note.nv.cuinfo           --------------------------
	.section	.note.nv.cuinfo,"",@"SHT_NOTE"
	.sectionflags	@"SHF_NOTE_NV_CUINFO"
        /*0018*/ 	.short	0x0002
        /*001a*/ 	.short	0x0064
        /*001c*/ 	.short	0x0082
	.zero		2


//--------------------- .nv.info                  --------------------------
	.section	.nv.info,"",@"SHT_CUDA_INFO"
	.align	4


	//----- nvinfo : EIATTR_REGCOUNT
	.align		4
        /*0000*/ 	.byte	0x04, 0x2f
        /*0002*/ 	.short	(.L_1 - .L_0)
	.align		4
.L_0:
        /*0004*/ 	.word	index@(_Z6getTidPiS_)
        /*0008*/ 	.word	0x00000008


	//----- nvinfo : EIATTR_FRAME_SIZE
	.align		4
.L_1:
        /*000c*/ 	.byte	0x04, 0x11
        /*000e*/ 	.short	(.L_3 - .L_2)
	.align		4
.L_2:
        /*0010*/ 	.word	index@(_Z6getTidPiS_)
        /*0014*/ 	.word	0x00000000


	//----- nvinfo : EIATTR_REGCOUNT
	.align		4
.L_3:
        /*0018*/ 	.byte	0x04, 0x2f
        /*001a*/ 	.short	(.L_5 - .L_4)
	.align		4
.L_4:
        /*001c*/ 	.word	index@(_Z9getMaxTidPi)
        /*0020*/ 	.word	0x00000004


	//----- nvinfo : EIATTR_FRAME_SIZE
	.align		4
.L_5:
        /*0024*/ 	.byte	0x04, 0x11
        /*0026*/ 	.short	(.L_7 - .L_6)
	.align		4
.L_6:
        /*0028*/ 	.word	index@(_Z9getMaxTidPi)
        /*002c*/ 	.word	0x00000000


	//----- nvinfo : EIATTR_MIN_STACK_SIZE
	.align		4
.L_7:
        /*0030*/ 	.byte	0x04, 0x12
        /*0032*/ 	.short	(.L_9 - .L_8)
	.align		4
.L_8:
        /*0034*/ 	.word	index@(_Z9getMaxTidPi)
        /*0038*/ 	.word	0x00000000


	//----- nvinfo : EIATTR_MIN_STACK_SIZE
	.align		4
.L_9:
        /*003c*/ 	.byte	0x04, 0x12
        /*003e*/ 	.short	(.L_11 - .L_10)
	.align		4
.L_10:
        /*0040*/ 	.word	index@(_Z6getTidPiS_)
        /*0044*/ 	.word	0x00000000
.L_11:


//--------------------- .nv.compat                --------------------------
	.section	.nv.compat,"",@"SHT_CUDA_COMPAT_INFO"
	.align	4
        /*0000*/ 	.byte	0x02, 0x09, 0x00, 0x00, 0x02, 0x02, 0x01, 0x00, 0x02, 0x05, 0x05, 0x00, 0x03, 0x07, 0x01, 0x01
        /*0010*/ 	.byte	0x02, 0x03, 0x00, 0x00, 0x02, 0x06, 0x01, 0x00, 0x04, 0x0b, 0x08, 0x00, 0x09, 0x00, 0x00, 0x00
        /*0020*/ 	.byte	0x00, 0x00, 0x00, 0x00


//--------------------- .nv.info._Z9getMaxTidPi   --------------------------
	.section	.nv.info._Z9getMaxTidPi,"",@"SHT_CUDA_INFO"
	.sectionflags	@""
	.align	4


	//----- nvinfo : EIATTR_CUDA_API_VERSION
	.align		4
        /*0000*/ 	.byte	0x04, 0x37
        /*0002*/ 	.short	(.L_13 - .L_12)
.L_12:
        /*0004*/ 	.word	0x00000082


	//----- nvinfo : EIATTR_KPARAM_INFO
	.align		4
.L_13:
        /*0008*/ 	.byte	0x04, 0x17
        /*000a*/ 	.short	(.L_15 - .L_14)
.L_14:
        /*000c*/ 	.word	0x00000000
        /*0010*/ 	.short	0x0000
        /*0012*/ 	.short	0x0000
        /*0014*/ 	.byte	0x00, 0xf5, 0x21, 0x00


	//----- nvinfo : EIATTR_SPARSE_MMA_MASK
	.align		4
.L_15:
        /*0018*/ 	.byte	0x03, 0x50
        /*001a*/ 	.short	0x0000


	//----- nvinfo : EIATTR_MAXREG_COUNT
	.align		4
        /*001c*/ 	.byte	0x03, 0x1b
        /*001e*/ 	.short	0x00ff


	//----- nvinfo : EIATTR_MERCURY_ISA_VERSION
	.align		4
        /*0020*/ 	.byte	0x03, 0x5f
        /*0022*/ 	.short	0x0101


	//----- nvinfo : EIATTR_VRC_CTA_INIT_COUNT
	.align		4
        /*0024*/ 	.byte	0x02, 0x4a
	.zero		1
	.zero		1


	//----- nvinfo : EIATTR_EXIT_INSTR_OFFSETS
	.align		4
        /*0028*/ 	.byte	0x04, 0x1c
        /*002a*/ 	.short	(.L_17 - .L_16)


	//   ....[0]....
.L_16:
        /*002c*/ 	.word	0x00000010


	//----- nvinfo : EIATTR_CBANK_PARAM_SIZE
	.align		4
.L_17:
        /*0030*/ 	.byte	0x03, 0x19
        /*0032*/ 	.short	0x0008


	//----- nvinfo : EIATTR_PARAM_CBANK
	.align		4
        /*0034*/ 	.byte	0x04, 0x0a
        /*0036*/ 	.short	(.L_19 - .L_18)
	.align		4
.L_18:
        /*0038*/ 	.word	index@(.nv.constant0._Z9getMaxTidPi)
        /*003c*/ 	.short	0x0380
        /*003e*/ 	.short	0x0008


	//----- nvinfo : EIATTR_SW_WAR
	.align		4
.L_19:
        /*0040*/ 	.byte	0x04, 0x36
        /*0042*/ 	.short	(.L_21 - .L_20)
.L_20:
        /*0044*/ 	.word	0x00000008
.L_21:


//--------------------- .nv.info._Z6getTidPiS_    --------------------------
	.section	.nv.info._Z6getTidPiS_,"",@"SHT_CUDA_INFO"
	.sectionflags	@""
	.align	4


	//----- nvinfo : EIATTR_CUDA_API_VERSION
	.align		4
        /*0000*/ 	.byte	0x04, 0x37
        /*0002*/ 	.short	(.L_23 - .L_22)
.L_22:
        /*0004*/ 	.word	0x00000082


	//----- nvinfo : EIATTR_KPARAM_INFO
	.align		4
.L_23:
        /*0008*/ 	.byte	0x04, 0x17
        /*000a*/ 	.short	(.L_25 - .L_24)
.L_24:
        /*000c*/ 	.word	0x00000000
        /*0010*/ 	.short	0x0001
        /*0012*/ 	.short	0x0008
        /*0014*/ 	.byte	0x00, 0xf5, 0x21, 0x00


	//----- nvinfo : EIATTR_KPARAM_INFO
	.align		4
.L_25:
        /*0018*/ 	.byte	0x04, 0x17
        /*001a*/ 	.short	(.L_27 - .L_26)
.L_26:
        /*001c*/ 	.word	0x00000000
        /*0020*/ 	.short	0x0000
        /*0022*/ 	.short	0x0000
        /*0024*/ 	.byte	0x00, 0xf5, 0x21, 0x00


	//----- nvinfo : EIATTR_SPARSE_MMA_MASK
	.align		4
.L_27:
        /*0028*/ 	.byte	0x03, 0x50
        /*002a*/ 	.short	0x0000


	//----- nvinfo : EIATTR_MAXREG_COUNT
	.align		4
        /*002c*/ 	.byte	0x03, 0x1b
        /*002e*/ 	.short	0x00ff


	//----- nvinfo : EIATTR_MERCURY_ISA_VERSION
	.align		4
        /*0030*/ 	.byte	0x03, 0x5f
        /*0032*/ 	.short	0x0101


	//----- nvinfo : EIATTR_VRC_CTA_INIT_COUNT
	.align		4
        /*0034*/ 	.byte	0x02, 0x4a
	.zero		1
	.zero		1


	//----- nvinfo : EIATTR_EXIT_INSTR_OFFSETS
	.align		4
        /*0038*/ 	.byte	0x04, 0x1c
        /*003a*/ 	.short	(.L_29 - .L_28)


	//   ....[0]....
.L_28:
        /*003c*/ 	.word	0x00000090


	//----- nvinfo : EIATTR_CBANK_PARAM_SIZE
	.align		4
.L_29:
        /*0040*/ 	.byte	0x03, 0x19
        /*0042*/ 	.short	0x0010


	//----- nvinfo : EIATTR_PARAM_CBANK
	.align		4
        /*0044*/ 	.byte	0x04, 0x0a
        /*0046*/ 	.short	(.L_31 - .L_30)
	.align		4
.L_30:
        /*0048*/ 	.word	index@(.nv.constant0._Z6getTidPiS_)
        /*004c*/ 	.short	0x0380
        /*004e*/ 	.short	0x0010


	//----- nvinfo : EIATTR_SW_WAR
	.align		4
.L_31:
        /*0050*/ 	.byte	0x04, 0x36
        /*0052*/ 	.short	(.L_33 - .L_32)
.L_32:
        /*0054*/ 	.word	0x00000008
.L_33:


//--------------------- .nv.callgraph             --------------------------
	.section	.nv.callgraph,"",@"SHT_CUDA_CALLGRAPH"
	.align	4
	.sectionentsize	8
	.align		4
        /*0000*/ 	.word	0x00000000
	.align		4
        /*0004*/ 	.word	0xffffffff
	.align		4
        /*0008*/ 	.word	0x00000000
	.align		4
        /*000c*/ 	.word	0xfffffffe
	.align		4
        /*0010*/ 	.word	0x00000000
	.align		4
        /*0014*/ 	.word	0xfffffffd
	.align		4
        /*0018*/ 	.word	0x00000000
	.align		4
        /*001c*/ 	.word	0xfffffffc


//--------------------- .text._Z9getMaxTidPi      --------------------------
	.section	.text._Z9getMaxTidPi,"ax",@progbits
	.align	128
        .global         _Z9getMaxTidPi
        .type           _Z9getMaxTidPi,@function
        .size           _Z9getMaxTidPi,(.L_x_2 - _Z9getMaxTidPi)
        .other          _Z9getMaxTidPi,@"STO_CUDA_ENTRY STV_DEFAULT"
_Z9getMaxTidPi:
.text._Z9getMaxTidPi:
[----:B------:R-:W-:Y:S01]  /*0000*/  LDC R1, c[0x0][0x37c] ;  /* 0x0000df00ff017b82 */ /* 0x000fe20000000800 */
[----:B------:R-:W-:Y:S05]  /*0010*/  EXIT ;  /* 0x000000000000794d */ /* 0x000fea0003800000 */
.L_x_0:
[----:B------:R-:W-:-:S00]  /*0020*/  BRA `(.L_x_0) ;  /* 0xfffffffc00fc7947 */ /* 0x000fc0000383ffff */
[----:B------:R-:W-:-:S00]  /*0030*/  NOP ;  /* 0x0000000000007918 */ /* 0x000fc00000000000 */
        /* <DEDUP_REMOVED lines=12> */
.L_x_2:


//--------------------- .text._Z6getTidPiS_       --------------------------
	.section	.text._Z6getTidPiS_,"ax",@progbits
	.align	128
        .global         _Z6getTidPiS_
        .type           _Z6getTidPiS_,@function
        .size           _Z6getTidPiS_,(.L_x_3 - _Z6getTidPiS_)
        .other          _Z6getTidPiS_,@"STO_CUDA_ENTRY STV_DEFAULT"
_Z6getTidPiS_:
.text._Z6getTidPiS_:
[----:B------:R-:W-:Y:S01]  /*0000*/  LDC R1, c[0x0][0x37c] ;  /* 0x0000df00ff017b82 */ /* 0x000fe20000000800 */
[----:B------:R-:W0:Y:S07]  /*0010*/  S2R R5, SR_CTAID.X ;  /* 0x0000000000057919 */ /* 0x000e2e0000002500 */
[----:B------:R-:W1:Y:S01]  /*0020*/  LDC.64 R2, c[0x0][0x380] ;  /* 0x0000e000ff027b82 */ /* 0x000e620000000a00 */
[----:B------:R-:W0:Y:S01]  /*0030*/  LDCU UR6, c[0x0][0x360] ;  /* 0x00006c00ff0677ac */ /* 0x000e220008000800 */
[----:B------:R-:W0:Y:S01]  /*0040*/  S2R R0, SR_TID.X ;  /* 0x0000000000007919 */ /* 0x000e220000002100 */
[----:B------:R-:W2:Y:S01]  /*0050*/  LDCU.64 UR4, c[0x0][0x358] ;  /* 0x00006b00ff0477ac */ /* 0x000ea20008000a00 */
[----:B0-----:R-:W-:-:S04]  /*0060*/  IMAD R5, R5, UR6, R0 ;  /* 0x0000000605057c24 */ /* 0x001fc8000f8e0200 */
[----:B-1----:R-:W-:-:S05]  /*0070*/  IMAD.WIDE R2, R5, 0x4, R2 ;  /* 0x0000000405027825 */ /* 0x002fca00078e0202 */
[----:B--2---:R-:W-:Y:S01]  /*0080*/  STG.E desc[UR4][R2.64], R5 ;  /* 0x0000000502007986 */ /* 0x004fe2000c101904 */
[----:B------:R-:W-:Y:S05]  /*0090*/  EXIT ;  /* 0x000000000000794d */ /* 0x000fea0003800000 */
.L_x_1:
        /* <DEDUP_REMOVED lines=14> */
.L_x_3:


//--------------------- .nv.shared.reserved.0     --------------------------
	.section	.nv.shared.reserved.0,"aw",@nobits
	.weak		__nv_reservedSMEM_offset_0_alias
	.size		__nv_reservedSMEM_offset_0_alias, 0, 64
	.other		__nv_reservedSMEM_offset_0_alias,@"STO_CUDA_RESERVED_SHARED STV_DEFAULT"
__nv_reservedSMEM_offset_0_alias:
	.zero		0
	.zero		64


//--------------------- .nv.constant0._Z9getMaxTidPi --------------------------
	.section	.nv.constant0._Z9getMaxTidPi,"a",@progbits
	.sectionflags	@""
	.align	4
.nv.constant0._Z9getMaxTidPi:
	.zero		904


//--------------------- .nv.constant0._Z6getTidPiS_ --------------------------
	.section	.nv.constant0._Z6getTidPiS_,"a",@progbits
	.sectionflags	@""
	.align	4
.nv.constant0._Z6getTidPiS_:
	.zero		912


//--------------------- SYMBOLS --------------------------

	.type		.nv.reservedSmem.offset0,@object
	.size		.nv.reservedSmem.offset0,0x4
